//
// Generated by NVIDIA NVVM Compiler
//
// Compiler Build ID: CL-36424714
// Cuda compilation tools, release 13.0, V13.0.88
// Based on NVVM 20.0.0
//

.version 9.0
.target sm_100
.address_size 64

	// .globl	_Z4GeLUPfS_i

.visible .entry _Z4GeLUPfS_i(
	.param .u64 .ptr .align 1 _Z4GeLUPfS_i_param_0,
	.param .u64 .ptr .align 1 _Z4GeLUPfS_i_param_1,
	.param .u32 _Z4GeLUPfS_i_param_2
)
{
	.reg .pred 	%p<14>;
	.reg .b32 	%r<14>;
	.reg .b32 	%f<85>;
	.reg .b64 	%rd<9>;

	ld.param.u64 	%rd1, [_Z4GeLUPfS_i_param_0];
	ld.param.u64 	%rd2, [_Z4GeLUPfS_i_param_1];
	mov.u32 	%r2, %ntid.x;
	mov.u32 	%r3, %ctaid.x;
	mov.u32 	%r4, %tid.x;
	mad.lo.s32 	%r1, %r2, %r3, %r4;
	setp.gt.s32 	%p1, %r1, 1023;
	@%p1 bra 	$L__BB0_9;
	cvta.to.global.u64 	%rd3, %rd1;
	mul.wide.s32 	%rd4, %r1, 4;
	add.s64 	%rd5, %rd3, %rd4;
	ld.global.f32 	%f1, [%rd5];
	abs.f32 	%f2, %f1;
	setp.lt.f32 	%p2, %f2, 0f00800000;
	mul.f32 	%f9, %f2, 0f4B800000;
	selp.f32 	%f10, %f9, %f2, %p2;
	selp.f32 	%f11, 0fC1C00000, 0f00000000, %p2;
	mov.b32 	%r5, %f10;
	add.s32 	%r6, %r5, -1060439283;
	and.b32  	%r7, %r6, -8388608;
	sub.s32 	%r8, %r5, %r7;
	mov.b32 	%f12, %r8;
	cvt.rn.f32.s32 	%f13, %r7;
	fma.rn.f32 	%f14, %f13, 0f34000000, %f11;
	add.f32 	%f15, %f12, 0fBF800000;
	add.f32 	%f16, %f12, 0f3F800000;
	rcp.approx.ftz.f32 	%f17, %f16;
	add.f32 	%f18, %f15, %f15;
	mul.f32 	%f19, %f18, %f17;
	mul.f32 	%f20, %f19, %f19;
	sub.f32 	%f21, %f15, %f19;
	add.f32 	%f22, %f21, %f21;
	neg.f32 	%f23, %f19;
	fma.rn.f32 	%f24, %f23, %f15, %f22;
	mul.rn.f32 	%f25, %f17, %f24;
	fma.rn.f32 	%f26, %f20, 0f3A2C32E4, 0f3B52E7DB;
	fma.rn.f32 	%f27, %f26, %f20, 0f3C93BB73;
	fma.rn.f32 	%f28, %f27, %f20, 0f3DF6384F;
	mul.rn.f32 	%f29, %f28, %f20;
	fma.rn.f32 	%f30, %f19, 0f3FB8AA3B, %f14;
	sub.f32 	%f31, %f14, %f30;
	fma.rn.f32 	%f32, %f19, 0f3FB8AA3B, %f31;
	fma.rn.f32 	%f33, %f25, 0f3FB8AA3B, %f32;
	fma.rn.f32 	%f34, %f19, 0f32A55E34, %f33;
	mul.f32 	%f35, %f29, 0f40400000;
	fma.rn.f32 	%f36, %f35, %f25, %f34;
	fma.rn.f32 	%f37, %f29, %f19, %f36;
	add.rn.f32 	%f38, %f30, %f37;
	neg.f32 	%f39, %f30;
	add.rn.f32 	%f40, %f38, %f39;
	neg.f32 	%f41, %f40;
	add.rn.f32 	%f42, %f37, %f41;
	mov.f32 	%f43, 0f40400000;
	mul.rn.f32 	%f44, %f38, %f43;
	neg.f32 	%f45, %f44;
	fma.rn.f32 	%f46, %f38, 0f40400000, %f45;
	fma.rn.f32 	%f47, %f42, 0f40400000, %f46;
	cvt.rni.f32.f32 	%f48, %f44;
	sub.f32 	%f49, %f44, %f48;
	add.f32 	%f50, %f49, %f47;
	fma.rn.f32 	%f51, %f50, 0f391FCB8E, 0f3AAF85ED;
	fma.rn.f32 	%f52, %f51, %f50, 0f3C1D9856;
	fma.rn.f32 	%f53, %f52, %f50, 0f3D6357BB;
	fma.rn.f32 	%f54, %f53, %f50, 0f3E75FDEC;
	fma.rn.f32 	%f55, %f54, %f50, 0f3F317218;
	fma.rn.f32 	%f56, %f55, %f50, 0f3F800000;
	cvt.rzi.s32.f32 	%r9, %f48;
	setp.gt.f32 	%p3, %f48, 0f00000000;
	selp.b32 	%r10, 0, -2097152000, %p3;
	add.s32 	%r11, %r10, 2130706432;
	mov.b32 	%f57, %r11;
	mul.f32 	%f58, %f56, %f57;
	shl.b32 	%r12, %r9, 23;
	sub.s32 	%r13, %r12, %r10;
	mov.b32 	%f59, %r13;
	mul.f32 	%f60, %f58, %f59;
	abs.f32 	%f61, %f44;
	setp.gt.f32 	%p4, %f61, 0f43180000;
	setp.lt.f32 	%p5, %f44, 0f00000000;
	selp.f32 	%f62, 0f00000000, 0f7F800000, %p5;
	selp.f32 	%f3, %f62, %f60, %p4;
	setp.eq.f32 	%p6, %f1, 0f3F800000;
	mov.f32 	%f84, 0f3F800000;
	@%p6 bra 	$L__BB0_8;
	setp.num.f32 	%p7, %f2, %f2;
	@%p7 bra 	$L__BB0_4;
	mov.f32 	%f63, 0f40400000;
	add.rn.f32 	%f84, %f1, %f63;
	bra.uni 	$L__BB0_8;
$L__BB0_4:
	setp.neu.f32 	%p8, %f1, 0f00000000;
	setp.neu.f32 	%p9, %f2, 0f7F800000;
	and.pred  	%p10, %p8, %p9;
	@%p10 bra 	$L__BB0_6;
	add.f32 	%f84, %f1, %f1;
	bra.uni 	$L__BB0_8;
$L__BB0_6:
	setp.geu.f32 	%p11, %f1, 0f00000000;
	mov.f32 	%f84, %f3;
	@%p11 bra 	$L__BB0_8;
	neg.f32 	%f84, %f3;
$L__BB0_8:
	fma.rn.f32 	%f64, %f84, 0f3EE4F0D8, %f1;
	mul.f32 	%f65, %f64, 0f3F4C4F6C;
	abs.f32 	%f66, %f65;
	mul.f32 	%f67, %f66, 0f4038AA3B;
	ex2.approx.ftz.f32 	%f68, %f67;
	add.f32 	%f69, %f68, 0f3F800000;
	rcp.approx.ftz.f32 	%f70, %f69;
	fma.rn.f32 	%f71, %f70, 0fC0000000, 0f3F800000;
	setp.ge.f32 	%p12, %f66, 0f41102CB4;
	selp.f32 	%f72, 0f3F800000, %f71, %p12;
	copysign.f32 	%f73, %f65, %f72;
	mul.f32 	%f74, %f65, %f65;
	fma.rn.f32 	%f75, %f74, 0f3C80F082, 0fBD563CAE;
	fma.rn.f32 	%f76, %f75, %f74, 0f3E085941;
	fma.rn.f32 	%f77, %f76, %f74, 0fBEAAA9ED;
	fma.rn.f32 	%f78, %f77, %f74, 0f00000000;
	fma.rn.f32 	%f79, %f78, %f65, %f65;
	setp.ge.f32 	%p13, %f66, 0f3F19999A;
	selp.f32 	%f80, %f73, %f79, %p13;
	add.f32 	%f81, %f80, 0f3F800000;
	mul.f32 	%f82, %f1, 0f3F000000;
	mul.f32 	%f83, %f82, %f81;
	cvta.to.global.u64 	%rd6, %rd2;
	add.s64 	%rd8, %rd6, %rd4;
	st.global.f32 	[%rd8], %f83;
$L__BB0_9:
	ret;

}


// ===== COMPILED SASS (sm_100) =====

	.target	sm_100

	.elftype	@"ET_EXEC"


//--------------------- .note.nv.tkinfo           --------------------------
	.section	.note.nv.tkinfo,"",@"SHT_NOTE"
	.sectionflags	@"SHF_NOTE_NV_TKINFO"
	.tkinfo
        /*0018*/ 	.word	0x00000002
        /*0030*/ 	.string	""
        /*0030*/ 	.string	"ptxas"
        /*0030*/ 	.string	"Cuda compilation tools, release 13.0, V13.0.88"
        /*0030*/ 	.string	"Build cuda_13.0.r13.0/compiler.36424714_0"
        /*0030*/ 	.string	"-arch sm_100 -m 64 "



//--------------------- .note.nv.cuinfo           --------------------------
	.section	.note.nv.cuinfo,"",@"SHT_NOTE"
	.sectionflags	@"SHF_NOTE_NV_CUINFO"
        /*0018*/ 	.short	0x0002
        /*001a*/ 	.short	0x0064
        /*001c*/ 	.short	0x0082
	.zero		2


//--------------------- .nv.info                  --------------------------
	.section	.nv.info,"",@"SHT_CUDA_INFO"
	.align	4


	//----- nvinfo : EIATTR_REGCOUNT
	.align		4
        /*0000*/ 	.byte	0x04, 0x2f
        /*0002*/ 	.short	(.L_1 - .L_0)
	.align		4
.L_0:
        /*0004*/ 	.word	index@(_Z4GeLUPfS_i)
        /*0008*/ 	.word	0x00000010


	//----- nvinfo : EIATTR_FRAME_SIZE
	.align		4
.L_1:
        /*000c*/ 	.byte	0x04, 0x11
        /*000e*/ 	.short	(.L_3 - .L_2)
	.align		4
.L_2:
        /*0010*/ 	.word	index@(_Z4GeLUPfS_i)
        /*0014*/ 	.word	0x00000000


	//----- nvinfo : EIATTR_MIN_STACK_SIZE
	.align		4
.L_3:
        /*0018*/ 	.byte	0x04, 0x12
        /*001a*/ 	.short	(.L_5 - .L_4)
	.align		4
.L_4:
        /*001c*/ 	.word	index@(_Z4GeLUPfS_i)
        /*0020*/ 	.word	0x00000000
.L_5:


//--------------------- .nv.compat                --------------------------
	.section	.nv.compat,"",@"SHT_CUDA_COMPAT_INFO"
	.align	4
        /*0000*/ 	.byte	0x02, 0x09, 0x00, 0x00, 0x02, 0x02, 0x01, 0x00, 0x02, 0x05, 0x05, 0x00, 0x03, 0x07, 0x01, 0x01
        /*0010*/ 	.byte	0x02, 0x03, 0x00, 0x00, 0x02, 0x06, 0x01, 0x00, 0x04, 0x0b, 0x08, 0x00, 0x01, 0x00, 0x00, 0x00
        /*0020*/ 	.byte	0x00, 0x00, 0x00, 0x00


//--------------------- .nv.info._Z4GeLUPfS_i     --------------------------
	.section	.nv.info._Z4GeLUPfS_i,"",@"SHT_CUDA_INFO"
	.sectionflags	@""
	.align	4


	//----- nvinfo : EIATTR_CUDA_API_VERSION
	.align		4
        /*0000*/ 	.byte	0x04, 0x37
        /*0002*/ 	.short	(.L_7 - .L_6)
.L_6:
        /*0004*/ 	.word	0x00000082


	//----- nvinfo : EIATTR_KPARAM_INFO
	.align		4
.L_7:
        /*0008*/ 	.byte	0x04, 0x17
        /*000a*/ 	.short	(.L_9 - .L_8)
.L_8:
        /*000c*/ 	.word	0x00000000
        /*0010*/ 	.short	0x0002
        /*0012*/ 	.short	0x0010
        /*0014*/ 	.byte	0x00, 0xf0, 0x11, 0x00


	//----- nvinfo : EIATTR_KPARAM_INFO
	.align		4
.L_9:
        /*0018*/ 	.byte	0x04, 0x17
        /*001a*/ 	.short	(.L_11 - .L_10)
.L_10:
        /*001c*/ 	.word	0x00000000
        /*0020*/ 	.short	0x0001
        /*0022*/ 	.short	0x0008
        /*0024*/ 	.byte	0x00, 0xf5, 0x21, 0x00


	//----- nvinfo : EIATTR_KPARAM_INFO
	.align		4
.L_11:
        /*0028*/ 	.byte	0x04, 0x17
        /*002a*/ 	.short	(.L_13 - .L_12)
.L_12:
        /*002c*/ 	.word	0x00000000
        /*0030*/ 	.short	0x0000
        /*0032*/ 	.short	0x0000
        /*0034*/ 	.byte	0x00, 0xf5, 0x21, 0x00


	//----- nvinfo : EIATTR_SPARSE_MMA_MASK
	.align		4
.L_13:
        /*0038*/ 	.byte	0x03, 0x50
        /*003a*/ 	.short	0x0000


	//----- nvinfo : EIATTR_MAXREG_COUNT
	.align		4
        /*003c*/ 	.byte	0x03, 0x1b
        /*003e*/ 	.short	0x00ff


	//----- nvinfo : EIATTR_MERCURY_ISA_VERSION
	.align		4
        /*0040*/ 	.byte	0x03, 0x5f
        /*0042*/ 	.short	0x0101


	//----- nvinfo : EIATTR_VRC_CTA_INIT_COUNT
	.align		4
        /*0044*/ 	.byte	0x02, 0x4a
	.zero		1
	.zero		1


	//----- nvinfo : EIATTR_EXIT_INSTR_OFFSETS
	.align		4
        /*0048*/ 	.byte	0x04, 0x1c
        /*004a*/ 	.short	(.L_15 - .L_14)


	//   ....[0]....
.L_14:
        /*004c*/ 	.word	0x00000060


	//   ....[1]....
        /*0050*/ 	.word	0x000006d0


	//----- nvinfo : EIATTR_CRS_STACK_SIZE
	.align		4
.L_15:
        /*0054*/ 	.byte	0x04, 0x1e
        /*0056*/ 	.short	(.L_17 - .L_16)
.L_16:
        /*0058*/ 	.word	0x00000000


	//----- nvinfo : EIATTR_CBANK_PARAM_SIZE
	.align		4
.L_17:
        /*005c*/ 	.byte	0x03, 0x19
        /*005e*/ 	.short	0x0014


	//----- nvinfo : EIATTR_PARAM_CBANK
	.align		4
        /*0060*/ 	.byte	0x04, 0x0a
        /*0062*/ 	.short	(.L_19 - .L_18)
	.align		4
.L_18:
        /*0064*/ 	.word	index@(.nv.constant0._Z4GeLUPfS_i)
        /*0068*/ 	.short	0x0380
        /*006a*/ 	.short	0x0014


	//----- nvinfo : EIATTR_SW_WAR
	.align		4
.L_19:
        /*006c*/ 	.byte	0x04, 0x36
        /*006e*/ 	.short	(.L_21 - .L_20)
.L_20:
        /*0070*/ 	.word	0x00000008
.L_21:


//--------------------- .nv.callgraph             --------------------------
	.section	.nv.callgraph,"",@"SHT_CUDA_CALLGRAPH"
	.align	4
	.sectionentsize	8
	.align		4
        /*0000*/ 	.word	0x00000000
	.align		4
        /*0004*/ 	.word	0xffffffff
	.align		4
        /*0008*/ 	.word	0x00000000
	.align		4
        /*000c*/ 	.word	0xfffffffe
	.align		4
        /*0010*/ 	.word	0x00000000
	.align		4
        /*0014*/ 	.word	0xfffffffd
	.align		4
        /*0018*/ 	.word	0x00000000
	.align		4
        /*001c*/ 	.word	0xfffffffc


//--------------------- .text._Z4GeLUPfS_i        --------------------------
	.section	.text._Z4GeLUPfS_i,"ax",@progbits
	.align	128
        .global         _Z4GeLUPfS_i
        .type           _Z4GeLUPfS_i,@function
        .size           _Z4GeLUPfS_i,(.L_x_3 - _Z4GeLUPfS_i)
        .other          _Z4GeLUPfS_i,@"STO_CUDA_ENTRY STV_DEFAULT"
_Z4GeLUPfS_i:
.text._Z4GeLUPfS_i:
[----:B------:R-:W-:Y:S01]  /*0000*/  LDC R1, c[0x0][0x37c] ;  /* 0x0000df00ff017b82 */ /* 0x000fe20000000800 */
[----:B------:R-:W0:Y:S01]  /*0010*/  S2R R2, SR_CTAID.X ;  /* 0x0000000000027919 */ /* 0x000e220000002500 */
[----:B------:R-:W0:Y:S01]  /*0020*/  LDCU UR4, c[0x0][0x360] ;  /* 0x00006c00ff0477ac */ /* 0x000e220008000800 */
[----:B------:R-:W0:Y:S02]  /*0030*/  S2R R3, SR_TID.X ;  /* 0x0000000000037919 */ /* 0x000e240000002100 */
[----:B0-----:R-:W-:-:S05]  /*0040*/  IMAD R2, R2, UR4, R3 ;  /* 0x0000000402027c24 */ /* 0x001fca000f8e0203 */
[----:B------:R-:W-:-:S13]  /*0050*/  ISETP.GT.AND P0, PT, R2, 0x3ff, PT ;  /* 0x000003ff0200780c */ /* 0x000fda0003f04270 */
[----:B------:R-:W-:Y:S05]  /*0060*/  @P0 EXIT ;  /* 0x000000000000094d */ /* 0x000fea0003800000 */
[----:B------:R-:W0:Y:S01]  /*0070*/  LDC.64 R4, c[0x0][0x380] ;  /* 0x0000e000ff047b82 */ /* 0x000e220000000a00 */
[----:B------:R-:W1:Y:S01]  /*0080*/  LDCU.64 UR4, c[0x0][0x358] ;  /* 0x00006b00ff0477ac */ /* 0x000e620008000a00 */
[----:B0-----:R-:W-:-:S05]  /*0090*/  IMAD.WIDE R4, R2, 0x4, R4 ;  /* 0x0000000402047825 */ /* 0x001fca00078e0204 */
[----:B-1----:R-:W2:Y:S01]  /*00a0*/  LDG.E R3, desc[UR4][R4.64] ;  /* 0x0000000404037981 */ /* 0x002ea2000c1e1900 */
[----:B------:R-:W-:Y:S01]  /*00b0*/  HFMA2 R13, -RZ, RZ, 0.771484375, 0.21533203125 ;  /* 0x3a2c32e4ff0d7431 */ /* 0x000fe200000001ff */
[----:B------:R-:W-:Y:S01]  /*00c0*/  BSSY.RECONVERGENT B0, `(.L_x_0) ;  /* 0x0000048000007945 */ /* 0x000fe20003800200 */
[C---:B--2---:R-:W-:Y:S01]  /*00d0*/  FMUL R0, |R3|.reuse, 16777216 ;  /* 0x4b80000003007820 */ /* 0x044fe20000400200 */
[C---:B------:R-:W-:Y:S02]  /*00e0*/  FSETP.GEU.AND P0, PT, |R3|.reuse, 1.175494350822287508e-38, PT ;  /* 0x008000000300780b */ /* 0x040fe40003f0e200 */
[----:B------:R-:W-:Y:S02]  /*00f0*/  FSETP.NEU.AND P2, PT, R3, 1, PT ;  /* 0x3f8000000300780b */ /* 0x000fe40003f4d000 */
[----:B------:R-:W-:-:S04]  /*0100*/  FSEL R0, R0, |R3|, !P0 ;  /* 0x4000000300007208 */ /* 0x000fc80004000000 */
[----:B------:R-:W-:-:S04]  /*0110*/  IADD3 R6, PT, PT, R0, -0x3f3504f3, RZ ;  /* 0xc0cafb0d00067810 */ /* 0x000fc80007ffe0ff */
[----:B------:R-:W-:-:S04]  /*0120*/  LOP3.LUT R7, R6, 0xff800000, RZ, 0xc0, !PT ;  /* 0xff80000006077812 */ /* 0x000fc800078ec0ff */
[-C--:B------:R-:W-:Y:S02]  /*0130*/  IADD3 R0, PT, PT, R0, -R7.reuse, RZ ;  /* 0x8000000700007210 */ /* 0x080fe40007ffe0ff */
[----:B------:R-:W-:-:S03]  /*0140*/  I2FP.F32.S32 R7, R7 ;  /* 0x0000000700077245 */ /* 0x000fc60000201400 */
[C---:B------:R-:W-:Y:S01]  /*0150*/  FADD R8, R0.reuse, 1 ;  /* 0x3f80000000087421 */ /* 0x040fe20000000000 */
[----:B------:R-:W-:Y:S01]  /*0160*/  FADD R6, R0, -1 ;  /* 0xbf80000000067421 */ /* 0x000fe20000000000 */
[----:B------:R-:W-:-:S03]  /*0170*/  FSEL R0, RZ, -24, P0 ;  /* 0xc1c00000ff007808 */ /* 0x000fc60000000000 */
[----:B------:R-:W-:Y:S01]  /*0180*/  FADD R9, R6, R6 ;  /* 0x0000000606097221 */ /* 0x000fe20000000000 */
[----:B------:R-:W0:Y:S01]  /*0190*/  MUFU.RCP R8, R8 ;  /* 0x0000000800087308 */ /* 0x000e220000001000 */
[----:B------:R-:W-:Y:S02]  /*01a0*/  FFMA R0, R7, 1.1920928955078125e-07, R0 ;  /* 0x3400000007007823 */ /* 0x000fe40000000000 */
[----:B0-----:R-:W-:-:S04]  /*01b0*/  FMUL R9, R8, R9 ;  /* 0x0000000908097220 */ /* 0x001fc80000400000 */
[----:B------:R-:W-:Y:S01]  /*01c0*/  FADD R5, R6, -R9 ;  /* 0x8000000906057221 */ /* 0x000fe20000000000 */
[C---:B------:R-:W-:Y:S01]  /*01d0*/  FMUL R4, R9.reuse, R9 ;  /* 0x0000000909047220 */ /* 0x040fe20000400000 */
[----:B------:R-:W-:Y:S02]  /*01e0*/  FFMA R11, R9, 1.4426950216293334961, R0 ;  /* 0x3fb8aa3b090b7823 */ /* 0x000fe40000000000 */
[----:B------:R-:W-:Y:S01]  /*01f0*/  FADD R5, R5, R5 ;  /* 0x0000000505057221 */ /* 0x000fe20000000000 */
[----:B------:R-:W-:Y:S01]  /*0200*/  FFMA R7, R4, R13, 0.0032181653659790754318 ;  /* 0x3b52e7db04077423 */ /* 0x000fe2000000000d */
[----:B------:R-:W-:Y:S02]  /*0210*/  FADD R0, R0, -R11 ;  /* 0x8000000b00007221 */ /* 0x000fe40000000000 */
[----:B------:R-:W-:Y:S01]  /*0220*/  FFMA R5, R6, -R9, R5 ;  /* 0x8000000906057223 */ /* 0x000fe20000000005 */
[----:B------:R-:W-:Y:S01]  /*0230*/  FFMA R7, R4, R7, 0.018033718690276145935 ;  /* 0x3c93bb7304077423 */ /* 0x000fe20000000007 */
[----:B------:R-:W-:-:S02]  /*0240*/  FFMA R0, R9, 1.4426950216293334961, R0 ;  /* 0x3fb8aa3b09007823 */ /* 0x000fc40000000000 */
[----:B------:R-:W-:Y:S01]  /*0250*/  FMUL R5, R8, R5 ;  /* 0x0000000508057220 */ /* 0x000fe20000400000 */
[C---:B------:R-:W-:Y:S01]  /*0260*/  FFMA R7, R4.reuse, R7, 0.12022458761930465698 ;  /* 0x3df6384f04077423 */ /* 0x040fe20000000007 */
[----:B------:R-:W-:Y:S02]  /*0270*/  HFMA2 R8, -RZ, RZ, 1.875, 0 ;  /* 0x3f800000ff087431 */ /* 0x000fe400000001ff */
[----:B------:R-:W-:Y:S01]  /*0280*/  FFMA R0, R5, 1.4426950216293334961, R0 ;  /* 0x3fb8aa3b05007823 */ /* 0x000fe20000000000 */
[----:B------:R-:W-:-:S03]  /*0290*/  FMUL R4, R4, R7 ;  /* 0x0000000704047220 */ /* 0x000fc60000400000 */
[----:B------:R-:W-:Y:S01]  /*02a0*/  FFMA R0, R9, 1.9251366722983220825e-08, R0 ;  /* 0x32a55e3409007823 */ /* 0x000fe20000000000 */
[----:B------:R-:W-:-:S04]  /*02b0*/  FMUL R6, R4, 3 ;  /* 0x4040000004067820 */ /* 0x000fc80000400000 */
[----:B------:R-:W-:-:S04]  /*02c0*/  FFMA R5, R5, R6, R0 ;  /* 0x0000000605057223 */ /* 0x000fc80000000000 */
[----:B------:R-:W-:Y:S01]  /*02d0*/  FFMA R4, R9, R4, R5 ;  /* 0x0000000409047223 */ /* 0x000fe20000000005 */
[----:B------:R-:W-:-:S03]  /*02e0*/  MOV R9, 0x391fcb8e ;  /* 0x391fcb8e00097802 */ /* 0x000fc60000000f00 */
[----:B------:R-:W-:-:S04]  /*02f0*/  FADD R0, R11, R4 ;  /* 0x000000040b007221 */ /* 0x000fc80000000000 */
[----:B------:R-:W-:Y:S01]  /*0300*/  FMUL R5, R0, 3 ;  /* 0x4040000000057820 */ /* 0x000fe20000400000 */
[----:B------:R-:W-:-:S03]  /*0310*/  FADD R11, -R11, R0 ;  /* 0x000000000b0b7221 */ /* 0x000fc60000000100 */
[----:B------:R-:W0:Y:S01]  /*0320*/  FRND R6, R5 ;  /* 0x0000000500067307 */ /* 0x000e220000201000 */
[----:B------:R-:W-:Y:S01]  /*0330*/  FADD R11, R4, -R11 ;  /* 0x8000000b040b7221 */ /* 0x000fe20000000000 */
[----:B------:R-:W-:Y:S01]  /*0340*/  FFMA R0, R0, 3, -R5 ;  /* 0x4040000000007823 */ /* 0x000fe20000000805 */
[----:B------:R-:W-:-:S03]  /*0350*/  FSETP.GEU.AND P1, PT, R5, RZ, PT ;  /* 0x000000ff0500720b */ /* 0x000fc60003f2e000 */
[----:B------:R-:W-:Y:S02]  /*0360*/  FFMA R0, R11, 3, R0 ;  /* 0x404000000b007823 */ /* 0x000fe40000000000 */
[----:B------:R-:W1:Y:S01]  /*0370*/  F2I.NTZ R4, R5 ;  /* 0x0000000500047305 */ /* 0x000e620000203100 */
[----:B0-----:R-:W-:Y:S01]  /*0380*/  FADD R7, R5, -R6 ;  /* 0x8000000605077221 */ /* 0x001fe20000000000 */
[----:B------:R-:W-:-:S03]  /*0390*/  FSETP.GT.AND P0, PT, R6, RZ, PT ;  /* 0x000000ff0600720b */ /* 0x000fc60003f04000 */
[----:B------:R-:W-:-:S04]  /*03a0*/  FADD R0, R0, R7 ;  /* 0x0000000700007221 */ /* 0x000fc80000000000 */
[C---:B------:R-:W-:Y:S01]  /*03b0*/  FFMA R7, R0.reuse, R9, 0.0013391353422775864601 ;  /* 0x3aaf85ed00077423 */ /* 0x040fe20000000009 */
[----:B------:R-:W-:Y:S02]  /*03c0*/  SEL R9, RZ, 0x83000000, P0 ;  /* 0x83000000ff097807 */ /* 0x000fe40000000000 */
[----:B------:R-:W-:Y:S01]  /*03d0*/  FSETP.GT.AND P0, PT, |R5|, 152, PT ;  /* 0x431800000500780b */ /* 0x000fe20003f04200 */
[----:B------:R-:W-:Y:S01]  /*03e0*/  FFMA R7, R0, R7, 0.0096188392490148544312 ;  /* 0x3c1d985600077423 */ /* 0x000fe20000000007 */
[----:B------:R-:W-:Y:S02]  /*03f0*/  IADD3 R6, PT, PT, R9, 0x7f000000, RZ ;  /* 0x7f00000009067810 */ /* 0x000fe40007ffe0ff */
[----:B-1----:R-:W-:Y:S01]  /*0400*/  LEA R9, R4, -R9, 0x17 ;  /* 0x8000000904097211 */ /* 0x002fe200078eb8ff */
[----:B------:R-:W-:-:S04]  /*0410*/  FFMA R7, R0, R7, 0.055503588169813156128 ;  /* 0x3d6357bb00077423 */ /* 0x000fc80000000007 */
[----:B------:R-:W-:-:S04]  /*0420*/  FFMA R7, R0, R7, 0.24022644758224487305 ;  /* 0x3e75fdec00077423 */ /* 0x000fc80000000007 */
[----:B------:R-:W-:-:S04]  /*0430*/  FFMA R7, R0, R7, 0.69314718246459960938 ;  /* 0x3f31721800077423 */ /* 0x000fc80000000007 */
[----:B------:R-:W-:Y:S01]  /*0440*/  FFMA R7, R0, R7, 1 ;  /* 0x3f80000000077423 */ /* 0x000fe20000000007 */
[----:B------:R-:W-:-:S03]  /*0450*/  MOV R0, 0x3f800000 ;  /* 0x3f80000000007802 */ /* 0x000fc60000000f00 */
[----:B------:R-:W-:-:S04]  /*0460*/  FMUL R6, R7, R6 ;  /* 0x0000000607067220 */ /* 0x000fc80000400000 */
[----:B------:R-:W-:Y:S01]  /*0470*/  FMUL R6, R6, R9 ;  /* 0x0000000906067220 */ /* 0x000fe20000400000 */
[----:B------:R-:W-:Y:S01]  /*0480*/  @P0 FSEL R6, RZ, +INF , !P1 ;  /* 0x7f800000ff060808 */ /* 0x000fe20004800000 */
[----:B------:R-:W-:Y:S06]  /*0490*/  @!P2 BRA `(.L_x_1) ;  /* 0x000000000028a947 */ /* 0x000fec0003800000 */
[----:B------:R-:W-:-:S13]  /*04a0*/  FSETP.NAN.AND P0, PT, |R3|, |R3|, PT ;  /* 0x400000030300720b */ /* 0x000fda0003f08200 */
[----:B------:R-:W-:Y:S01]  /*04b0*/  @P0 FADD R0, R3, 3 ;  /* 0x4040000003000421 */ /* 0x000fe20000000000 */
[----:B------:R-:W-:Y:S06]  /*04c0*/  @P0 BRA `(.L_x_1) ;  /* 0x00000000001c0947 */ /* 0x000fec0003800000 */
[----:B------:R-:W-:-:S04]  /*04d0*/  FSETP.NEU.AND P0, PT, |R3|, +INF , PT ;  /* 0x7f8000000300780b */ /* 0x000fc80003f0d200 */
[----:B------:R-:W-:-:S13]  /*04e0*/  FSETP.NEU.AND P0, PT, R3, RZ, P0 ;  /* 0x000000ff0300720b */ /* 0x000fda000070d000 */
[----:B------:R-:W-:Y:S01]  /*04f0*/  @!P0 FADD R0, R3, R3 ;  /* 0x0000000303008221 */ /* 0x000fe20000000000 */
[----:B------:R-:W-:Y:S06]  /*0500*/  @!P0 BRA `(.L_x_1) ;  /* 0x00000000000c8947 */ /* 0x000fec0003800000 */
[----:B------:R-:W-:Y:S02]  /*0510*/  FSETP.GEU.AND P0, PT, R3, RZ, PT ;  /* 0x000000ff0300720b */ /* 0x000fe40003f0e000 */
[----:B------:R-:W-:-:S11]  /*0520*/  MOV R0, R6 ;  /* 0x0000000600007202 */ /* 0x000fd60000000f00 */
[----:B------:R-:W-:-:S07]  /*0530*/  @!P0 FADD R0, -R6, -RZ ;  /* 0x800000ff06008221 */ /* 0x000fce0000000100 */
.L_x_1:
[----:B------:R-:W-:Y:S05]  /*0540*/  BSYNC.RECONVERGENT B0 ;  /* 0x0000000000007941 */ /* 0x000fea0003800200 */
.L_x_0:
[----:B------:R-:W-:Y:S01]  /*0550*/  FFMA R0, R0, 0.44714999198913574219, R3 ;  /* 0x3ee4f0d800007823 */ /* 0x000fe20000000003 */
[----:B------:R-:W-:Y:S01]  /*0560*/  HFMA2 R10, -RZ, RZ, 1.125, -9232 ;  /* 0x3c80f082ff0a7431 */ /* 0x000fe200000001ff */
[----:B------:R-:W0:Y:S02]  /*0570*/  LDC.64 R4, c[0x0][0x388] ;  /* 0x0000e200ff047b82 */ /* 0x000e240000000a00 */
[----:B------:R-:W-:-:S04]  /*0580*/  FMUL R6, R0, 0.79808688163757324219 ;  /* 0x3f4c4f6c00067820 */ /* 0x000fc80000400000 */
[C---:B------:R-:W-:Y:S01]  /*0590*/  FMUL R0, |R6|.reuse, 2.8853900432586669922 ;  /* 0x4038aa3b06007820 */ /* 0x040fe20000400200 */
[C---:B------:R-:W-:Y:S01]  /*05a0*/  FMUL R11, R6.reuse, R6 ;  /* 0x00000006060b7220 */ /* 0x040fe20000400000 */
[C---:B------:R-:W-:Y:S02]  /*05b0*/  FSETP.GE.AND P1, PT, |R6|.reuse, 0.60000002384185791016, PT ;  /* 0x3f19999a0600780b */ /* 0x040fe40003f26200 */
[----:B------:R-:W-:Y:S01]  /*05c0*/  FSETP.GE.AND P0, PT, |R6|, 9.010913848876953125, PT ;  /* 0x41102cb40600780b */ /* 0x000fe20003f06200 */
[C---:B------:R-:W-:Y:S01]  /*05d0*/  FFMA R10, R11.reuse, R10, -0.052303962409496307373 ;  /* 0xbd563cae0b0a7423 */ /* 0x040fe2000000000a */
[----:B------:R-:W1:Y:S03]  /*05e0*/  MUFU.EX2 R0, R0 ;  /* 0x0000000000007308 */ /* 0x000e660000000800 */
[----:B------:R-:W-:Y:S01]  /*05f0*/  FFMA R10, R11, R10, 0.1331529766321182251 ;  /* 0x3e0859410b0a7423 */ /* 0x000fe2000000000a */
[----:B0-----:R-:W-:-:S04]  /*0600*/  IMAD.WIDE R4, R2, 0x4, R4 ;  /* 0x0000000402047825 */ /* 0x001fc800078e0204 */
[----:B-1----:R-:W-:Y:S01]  /*0610*/  FADD R7, R0, 1 ;  /* 0x3f80000000077421 */ /* 0x002fe20000000000 */
[----:B------:R-:W-:-:S04]  /*0620*/  FFMA R0, R11, R10, -0.33332768082618713379 ;  /* 0xbeaaa9ed0b007423 */ /* 0x000fc8000000000a */
[----:B------:R-:W-:Y:S01]  /*0630*/  FFMA R11, R11, R0, RZ ;  /* 0x000000000b0b7223 */ /* 0x000fe200000000ff */
[----:B------:R-:W0:Y:S01]  /*0640*/  MUFU.RCP R7, R7 ;  /* 0x0000000700077308 */ /* 0x000e220000001000 */
[----:B------:R-:W-:Y:S01]  /*0650*/  FMUL R0, R3, 0.5 ;  /* 0x3f00000003007820 */ /* 0x000fe20000400000 */
[----:B0-----:R-:W-:-:S05]  /*0660*/  FFMA R8, R7, -2, R8 ;  /* 0xc000000007087823 */ /* 0x001fca0000000008 */
[----:B------:R-:W-:-:S04]  /*0670*/  FSEL R9, R8, 1, !P0 ;  /* 0x3f80000008097808 */ /* 0x000fc80004000000 */
[--C-:B------:R-:W-:Y:S01]  /*0680*/  LOP3.LUT R9, R9, 0x80000000, R6.reuse, 0xb8, !PT ;  /* 0x8000000009097812 */ /* 0x100fe200078eb806 */
[----:B------:R-:W-:-:S04]  /*0690*/  @!P1 FFMA R9, R6, R11, R6 ;  /* 0x0000000b06099223 */ /* 0x000fc80000000006 */
[----:B------:R-:W-:-:S04]  /*06a0*/  FADD R9, R9, 1 ;  /* 0x3f80000009097421 */ /* 0x000fc80000000000 */
[----:B------:R-:W-:-:S05]  /*06b0*/  FMUL R9, R9, R0 ;  /* 0x0000000009097220 */ /* 0x000fca0000400000 */
[----:B------:R-:W-:Y:S01]  /*06c0*/  STG.E desc[UR4][R4.64], R9 ;  /* 0x0000000904007986 */ /* 0x000fe2000c101904 */
[----:B------:R-:W-:Y:S05]  /*06d0*/  EXIT ;  /* 0x000000000000794d */ /* 0x000fea0003800000 */
.L_x_2:
[----:B------:R-:W-:-:S00]  /*06e0*/  BRA `(.L_x_2) ;  /* 0xfffffffc00fc7947 */ /* 0x000fc0000383ffff */
[----:B------:R-:W-:-:S00]  /*06f0*/  NOP ;  /* 0x0000000000007918 */ /* 0x000fc00000000000 */
        /* <DEDUP_REMOVED lines=8> */
.L_x_3:


//--------------------- .nv.shared.reserved.0     --------------------------
	.section	.nv.shared.reserved.0,"aw",@nobits
	.weak		__nv_reservedSMEM_offset_0_alias
	.size		__nv_reservedSMEM_offset_0_alias, 0, 64
	.other		__nv_reservedSMEM_offset_0_alias,@"STO_CUDA_RESERVED_SHARED STV_DEFAULT"
__nv_reservedSMEM_offset_0_alias:
	.zero		0
	.zero		64


//--------------------- .nv.constant0._Z4GeLUPfS_i --------------------------
	.section	.nv.constant0._Z4GeLUPfS_i,"a",@progbits
	.sectionflags	@""
	.align	4
.nv.constant0._Z4GeLUPfS_i:
	.zero		916


//--------------------- SYMBOLS --------------------------

	.type		.nv.reservedSmem.offset0,@object
	.size		.nv.reservedSmem.offset0,0x4
